//
// Generated by NVIDIA NVVM Compiler
//
// Compiler Build ID: CL-36424714
// Cuda compilation tools, release 13.0, V13.0.88
// Based on NVVM 20.0.0
//

.version 9.0
.target sm_100
.address_size 64

	// .globl	_Z17multiply_matricesPiS_S_

.visible .entry _Z17multiply_matricesPiS_S_(
	.param .u64 .ptr .align 1 _Z17multiply_matricesPiS_S__param_0,
	.param .u64 .ptr .align 1 _Z17multiply_matricesPiS_S__param_1,
	.param .u64 .ptr .align 1 _Z17multiply_matricesPiS_S__param_2
)
{
	.reg .pred 	%p<4>;
	.reg .b32 	%r<42>;
	.reg .b64 	%rd<13>;

	ld.param.u64 	%rd1, [_Z17multiply_matricesPiS_S__param_0];
	ld.param.u64 	%rd2, [_Z17multiply_matricesPiS_S__param_1];
	ld.param.u64 	%rd3, [_Z17multiply_matricesPiS_S__param_2];
	mov.u32 	%r3, %ctaid.x;
	mov.u32 	%r4, %ntid.x;
	mov.u32 	%r5, %tid.x;
	mad.lo.s32 	%r1, %r3, %r4, %r5;
	mov.u32 	%r6, %ctaid.y;
	mov.u32 	%r7, %ntid.y;
	mov.u32 	%r8, %tid.y;
	mad.lo.s32 	%r9, %r6, %r7, %r8;
	setp.gt.s32 	%p1, %r1, 9;
	setp.gt.u32 	%p2, %r9, 9;
	or.pred  	%p3, %p1, %p2;
	@%p3 bra 	$L__BB0_2;
	cvta.to.global.u64 	%rd4, %rd3;
	cvta.to.global.u64 	%rd5, %rd1;
	cvta.to.global.u64 	%rd6, %rd2;
	mul.lo.s32 	%r10, %r1, 10;
	mul.wide.s32 	%rd7, %r10, 4;
	add.s64 	%rd8, %rd5, %rd7;
	ld.global.u32 	%r11, [%rd8];
	mul.wide.u32 	%rd9, %r9, 4;
	add.s64 	%rd10, %rd6, %rd9;
	ld.global.u32 	%r12, [%rd10];
	mul.lo.s32 	%r13, %r12, %r11;
	ld.global.u32 	%r14, [%rd8+4];
	ld.global.u32 	%r15, [%rd10+40];
	mad.lo.s32 	%r16, %r15, %r14, %r13;
	ld.global.u32 	%r17, [%rd8+8];
	ld.global.u32 	%r18, [%rd10+80];
	mad.lo.s32 	%r19, %r18, %r17, %r16;
	ld.global.u32 	%r20, [%rd8+12];
	ld.global.u32 	%r21, [%rd10+120];
	mad.lo.s32 	%r22, %r21, %r20, %r19;
	ld.global.u32 	%r23, [%rd8+16];
	ld.global.u32 	%r24, [%rd10+160];
	mad.lo.s32 	%r25, %r24, %r23, %r22;
	ld.global.u32 	%r26, [%rd8+20];
	ld.global.u32 	%r27, [%rd10+200];
	mad.lo.s32 	%r28, %r27, %r26, %r25;
	ld.global.u32 	%r29, [%rd8+24];
	ld.global.u32 	%r30, [%rd10+240];
	mad.lo.s32 	%r31, %r30, %r29, %r28;
	ld.global.u32 	%r32, [%rd8+28];
	ld.global.u32 	%r33, [%rd10+280];
	mad.lo.s32 	%r34, %r33, %r32, %r31;
	ld.global.u32 	%r35, [%rd8+32];
	ld.global.u32 	%r36, [%rd10+320];
	mad.lo.s32 	%r37, %r36, %r35, %r34;
	ld.global.u32 	%r38, [%rd8+36];
	ld.global.u32 	%r39, [%rd10+360];
	mad.lo.s32 	%r40, %r39, %r38, %r37;
	add.s32 	%r41, %r10, %r9;
	mul.wide.s32 	%rd11, %r41, 4;
	add.s64 	%rd12, %rd4, %rd11;
	st.global.u32 	[%rd12], %r40;
$L__BB0_2:
	ret;

}


// ===== COMPILED SASS (sm_100) =====

	.target	sm_100

	.elftype	@"ET_EXEC"


//--------------------- .note.nv.tkinfo           --------------------------
	.section	.note.nv.tkinfo,"",@"SHT_NOTE"
	.sectionflags	@"SHF_NOTE_NV_TKINFO"
	.tkinfo
        /*0018*/ 	.word	0x00000002
        /*0030*/ 	.string	""
        /*0030*/ 	.string	"ptxas"
        /*0030*/ 	.string	"Cuda compilation tools, release 13.0, V13.0.88"
        /*0030*/ 	.string	"Build cuda_13.0.r13.0/compiler.36424714_0"
        /*0030*/ 	.string	"-arch sm_100 -m 64 "



//--------------------- .note.nv.cuinfo           --------------------------
	.section	.note.nv.cuinfo,"",@"SHT_NOTE"
	.sectionflags	@"SHF_NOTE_NV_CUINFO"
        /*0018*/ 	.short	0x0002
        /*001a*/ 	.short	0x0064
        /*001c*/ 	.short	0x0082
	.zero		2


//--------------------- .nv.info                  --------------------------
	.section	.nv.info,"",@"SHT_CUDA_INFO"
	.align	4


	//----- nvinfo : EIATTR_REGCOUNT
	.align		4
        /*0000*/ 	.byte	0x04, 0x2f
        /*0002*/ 	.short	(.L_1 - .L_0)
	.align		4
.L_0:
        /*0004*/ 	.word	index@(_Z17multiply_matricesPiS_S_)
        /*0008*/ 	.word	0x0000001e


	//----- nvinfo : EIATTR_FRAME_SIZE
	.align		4
.L_1:
        /*000c*/ 	.byte	0x04, 0x11
        /*000e*/ 	.short	(.L_3 - .L_2)
	.align		4
.L_2:
        /*0010*/ 	.word	index@(_Z17multiply_matricesPiS_S_)
        /*0014*/ 	.word	0x00000000


	//----- nvinfo : EIATTR_MIN_STACK_SIZE
	.align		4
.L_3:
        /*0018*/ 	.byte	0x04, 0x12
        /*001a*/ 	.short	(.L_5 - .L_4)
	.align		4
.L_4:
        /*001c*/ 	.word	index@(_Z17multiply_matricesPiS_S_)
        /*0020*/ 	.word	0x00000000
.L_5:


//--------------------- .nv.compat                --------------------------
	.section	.nv.compat,"",@"SHT_CUDA_COMPAT_INFO"
	.align	4
        /*0000*/ 	.byte	0x02, 0x09, 0x00, 0x00, 0x02, 0x02, 0x01, 0x00, 0x02, 0x05, 0x05, 0x00, 0x03, 0x07, 0x01, 0x01
        /*0010*/ 	.byte	0x02, 0x03, 0x00, 0x00, 0x02, 0x06, 0x01, 0x00, 0x04, 0x0b, 0x08, 0x00, 0x09, 0x00, 0x00, 0x00
        /*0020*/ 	.byte	0x00, 0x00, 0x00, 0x00


//--------------------- .nv.info._Z17multiply_matricesPiS_S_ --------------------------
	.section	.nv.info._Z17multiply_matricesPiS_S_,"",@"SHT_CUDA_INFO"
	.sectionflags	@""
	.align	4


	//----- nvinfo : EIATTR_CUDA_API_VERSION
	.align		4
        /*0000*/ 	.byte	0x04, 0x37
        /*0002*/ 	.short	(.L_7 - .L_6)
.L_6:
        /*0004*/ 	.word	0x00000082


	//----- nvinfo : EIATTR_KPARAM_INFO
	.align		4
.L_7:
        /*0008*/ 	.byte	0x04, 0x17
        /*000a*/ 	.short	(.L_9 - .L_8)
.L_8:
        /*000c*/ 	.word	0x00000000
        /*0010*/ 	.short	0x0002
        /*0012*/ 	.short	0x0010
        /*0014*/ 	.byte	0x00, 0xf5, 0x21, 0x00


	//----- nvinfo : EIATTR_KPARAM_INFO
	.align		4
.L_9:
        /*0018*/ 	.byte	0x04, 0x17
        /*001a*/ 	.short	(.L_11 - .L_10)
.L_10:
        /*001c*/ 	.word	0x00000000
        /*0020*/ 	.short	0x0001
        /*0022*/ 	.short	0x0008
        /*0024*/ 	.byte	0x00, 0xf5, 0x21, 0x00


	//----- nvinfo : EIATTR_KPARAM_INFO
	.align		4
.L_11:
        /*0028*/ 	.byte	0x04, 0x17
        /*002a*/ 	.short	(.L_13 - .L_12)
.L_12:
        /*002c*/ 	.word	0x00000000
        /*0030*/ 	.short	0x0000
        /*0032*/ 	.short	0x0000
        /*0034*/ 	.byte	0x00, 0xf5, 0x21, 0x00


	//----- nvinfo : EIATTR_SPARSE_MMA_MASK
	.align		4
.L_13:
        /*0038*/ 	.byte	0x03, 0x50
        /*003a*/ 	.short	0x0000


	//----- nvinfo : EIATTR_MAXREG_COUNT
	.align		4
        /*003c*/ 	.byte	0x03, 0x1b
        /*003e*/ 	.short	0x00ff


	//----- nvinfo : EIATTR_MERCURY_ISA_VERSION
	.align		4
        /*0040*/ 	.byte	0x03, 0x5f
        /*0042*/ 	.short	0x0101


	//----- nvinfo : EIATTR_VRC_CTA_INIT_COUNT
	.align		4
        /*0044*/ 	.byte	0x02, 0x4a
	.zero		1
	.zero		1


	//----- nvinfo : EIATTR_EXIT_INSTR_OFFSETS
	.align		4
        /*0048*/ 	.byte	0x04, 0x1c
        /*004a*/ 	.short	(.L_15 - .L_14)


	//   ....[0]....
.L_14:
        /*004c*/ 	.word	0x000000b0


	//   ....[1]....
        /*0050*/ 	.word	0x00000340


	//----- nvinfo : EIATTR_CBANK_PARAM_SIZE
	.align		4
.L_15:
        /*0054*/ 	.byte	0x03, 0x19
        /*0056*/ 	.short	0x0018


	//----- nvinfo : EIATTR_PARAM_CBANK
	.align		4
        /*0058*/ 	.byte	0x04, 0x0a
        /*005a*/ 	.short	(.L_17 - .L_16)
	.align		4
.L_16:
        /*005c*/ 	.word	index@(.nv.constant0._Z17multiply_matricesPiS_S_)
        /*0060*/ 	.short	0x0380
        /*0062*/ 	.short	0x0018


	//----- nvinfo : EIATTR_SW_WAR
	.align		4
.L_17:
        /*0064*/ 	.byte	0x04, 0x36
        /*0066*/ 	.short	(.L_19 - .L_18)
.L_18:
        /*0068*/ 	.word	0x00000008
.L_19:


//--------------------- .nv.callgraph             --------------------------
	.section	.nv.callgraph,"",@"SHT_CUDA_CALLGRAPH"
	.align	4
	.sectionentsize	8
	.align		4
        /*0000*/ 	.word	0x00000000
	.align		4
        /*0004*/ 	.word	0xffffffff
	.align		4
        /*0008*/ 	.word	0x00000000
	.align		4
        /*000c*/ 	.word	0xfffffffe
	.align		4
        /*0010*/ 	.word	0x00000000
	.align		4
        /*0014*/ 	.word	0xfffffffd
	.align		4
        /*0018*/ 	.word	0x00000000
	.align		4
        /*001c*/ 	.word	0xfffffffc


//--------------------- .text._Z17multiply_matricesPiS_S_ --------------------------
	.section	.text._Z17multiply_matricesPiS_S_,"ax",@progbits
	.align	128
        .global         _Z17multiply_matricesPiS_S_
        .type           _Z17multiply_matricesPiS_S_,@function
        .size           _Z17multiply_matricesPiS_S_,(.L_x_1 - _Z17multiply_matricesPiS_S_)
        .other          _Z17multiply_matricesPiS_S_,@"STO_CUDA_ENTRY STV_DEFAULT"
_Z17multiply_matricesPiS_S_:
.text._Z17multiply_matricesPiS_S_:
[----:B------:R-:W-:Y:S01]  /*0000*/  LDC R1, c[0x0][0x37c] ;  /* 0x0000df00ff017b82 */ /* 0x000fe20000000800 */
[----:B------:R-:W0:Y:S07]  /*0010*/  S2R R3, SR_TID.Y ;  /* 0x0000000000037919 */ /* 0x000e2e0000002200 */
[----:B------:R-:W1:Y:S01]  /*0020*/  LDC R9, c[0x0][0x360] ;  /* 0x0000d800ff097b82 */ /* 0x000e620000000800 */
[----:B------:R-:W1:Y:S07]  /*0030*/  S2R R2, SR_TID.X ;  /* 0x0000000000027919 */ /* 0x000e6e0000002100 */
[----:B------:R-:W0:Y:S08]  /*0040*/  S2UR UR5, SR_CTAID.Y ;  /* 0x00000000000579c3 */ /* 0x000e300000002600 */
[----:B------:R-:W0:Y:S08]  /*0050*/  LDC R0, c[0x0][0x364] ;  /* 0x0000d900ff007b82 */ /* 0x000e300000000800 */
[----:B------:R-:W1:Y:S01]  /*0060*/  S2UR UR4, SR_CTAID.X ;  /* 0x00000000000479c3 */ /* 0x000e620000002500 */
[----:B0-----:R-:W-:-:S05]  /*0070*/  IMAD R0, R0, UR5, R3 ;  /* 0x0000000500007c24 */ /* 0x001fca000f8e0203 */
[----:B------:R-:W-:Y:S01]  /*0080*/  ISETP.GT.U32.AND P0, PT, R0, 0x9, PT ;  /* 0x000000090000780c */ /* 0x000fe20003f04070 */
[----:B-1----:R-:W-:-:S05]  /*0090*/  IMAD R9, R9, UR4, R2 ;  /* 0x0000000409097c24 */ /* 0x002fca000f8e0202 */
[----:B------:R-:W-:-:S13]  /*00a0*/  ISETP.GT.OR P0, PT, R9, 0x9, P0 ;  /* 0x000000090900780c */ /* 0x000fda0000704670 */
[----:B------:R-:W-:Y:S05]  /*00b0*/  @P0 EXIT ;  /* 0x000000000000094d */ /* 0x000fea0003800000 */
[----:B------:R-:W0:Y:S01]  /*00c0*/  LDC.64 R4, c[0x0][0x380] ;  /* 0x0000e000ff047b82 */ /* 0x000e220000000a00 */
[----:B------:R-:W1:Y:S01]  /*00d0*/  LDCU.64 UR4, c[0x0][0x358] ;  /* 0x00006b00ff0477ac */ /* 0x000e620008000a00 */
[----:B------:R-:W-:-:S06]  /*00e0*/  IMAD R9, R9, 0xa, RZ ;  /* 0x0000000a09097824 */ /* 0x000fcc00078e02ff */
[----:B------:R-:W2:Y:S01]  /*00f0*/  LDC.64 R2, c[0x0][0x388] ;  /* 0x0000e200ff027b82 */ /* 0x000ea20000000a00 */
[----:B0-----:R-:W-:-:S05]  /*0100*/  IMAD.WIDE R4, R9, 0x4, R4 ;  /* 0x0000000409047825 */ /* 0x001fca00078e0204 */
[----:B-1----:R-:W3:Y:S01]  /*0110*/  LDG.E R6, desc[UR4][R4.64] ;  /* 0x0000000404067981 */ /* 0x002ee2000c1e1900 */
[----:B--2---:R-:W-:-:S03]  /*0120*/  IMAD.WIDE.U32 R2, R0, 0x4, R2 ;  /* 0x0000000400027825 */ /* 0x004fc600078e0002 */
[----:B------:R-:W2:Y:S04]  /*0130*/  LDG.E R25, desc[UR4][R4.64+0x4] ;  /* 0x0000040404197981 */ /* 0x000ea8000c1e1900 */
[----:B------:R-:W3:Y:S04]  /*0140*/  LDG.E R7, desc[UR4][R2.64] ;  /* 0x0000000402077981 */ /* 0x000ee8000c1e1900 */
[----:B------:R-:W2:Y:S04]  /*0150*/  LDG.E R22, desc[UR4][R2.64+0x28] ;  /* 0x0000280402167981 */ /* 0x000ea8000c1e1900 */
[----:B------:R-:W4:Y:S04]  /*0160*/  LDG.E R27, desc[UR4][R4.64+0x8] ;  /* 0x00000804041b7981 */ /* 0x000f28000c1e1900 */
[----:B------:R-:W4:Y:S04]  /*0170*/  LDG.E R24, desc[UR4][R2.64+0x50] ;  /* 0x0000500402187981 */ /* 0x000f28000c1e1900 */
[----:B------:R-:W5:Y:S04]  /*0180*/  LDG.E R8, desc[UR4][R4.64+0xc] ;  /* 0x00000c0404087981 */ /* 0x000f68000c1e1900 */
        /* <DEDUP_REMOVED lines=12> */
[----:B------:R-:W5:Y:S01]  /*0250*/  LDG.E R23, desc[UR4][R2.64+0x168] ;  /* 0x0001680402177981 */ /* 0x000f62000c1e1900 */
[----:B------:R-:W-:Y:S01]  /*0260*/  IADD3 R9, PT, PT, R0, R9, RZ ;  /* 0x0000000900097210 */ /* 0x000fe20007ffe0ff */
[----:B---3--:R-:W-:-:S04]  /*0270*/  IMAD R6, R6, R7, RZ ;  /* 0x0000000706067224 */ /* 0x008fc800078e02ff */
[----:B--2---:R-:W-:-:S04]  /*0280*/  IMAD R6, R25, R22, R6 ;  /* 0x0000001619067224 */ /* 0x004fc800078e0206 */
[----:B----4-:R-:W-:Y:S02]  /*0290*/  IMAD R24, R27, R24, R6 ;  /* 0x000000181b187224 */ /* 0x010fe400078e0206 */
[----:B------:R-:W0:Y:S02]  /*02a0*/  LDC.64 R6, c[0x0][0x390] ;  /* 0x0000e400ff067b82 */ /* 0x000e240000000a00 */
[----:B-----5:R-:W-:-:S04]  /*02b0*/  IMAD R8, R8, R11, R24 ;  /* 0x0000000b08087224 */ /* 0x020fc800078e0218 */
[----:B------:R-:W-:-:S04]  /*02c0*/  IMAD R8, R10, R13, R8 ;  /* 0x0000000d0a087224 */ /* 0x000fc800078e0208 */
[----:B------:R-:W-:-:S04]  /*02d0*/  IMAD R8, R12, R15, R8 ;  /* 0x0000000f0c087224 */ /* 0x000fc800078e0208 */
[----:B------:R-:W-:-:S04]  /*02e0*/  IMAD R8, R14, R17, R8 ;  /* 0x000000110e087224 */ /* 0x000fc800078e0208 */
[----:B------:R-:W-:Y:S02]  /*02f0*/  IMAD R8, R16, R19, R8 ;  /* 0x0000001310087224 */ /* 0x000fe400078e0208 */
[----:B0-----:R-:W-:-:S04]  /*0300*/  IMAD.WIDE R6, R9, 0x4, R6 ;  /* 0x0000000409067825 */ /* 0x001fc800078e0206 */
[----:B------:R-:W-:-:S04]  /*0310*/  IMAD R8, R18, R21, R8 ;  /* 0x0000001512087224 */ /* 0x000fc800078e0208 */
[----:B------:R-:W-:-:S05]  /*0320*/  IMAD R23, R20, R23, R8 ;  /* 0x0000001714177224 */ /* 0x000fca00078e0208 */
[----:B------:R-:W-:Y:S01]  /*0330*/  STG.E desc[UR4][R6.64], R23 ;  /* 0x0000001706007986 */ /* 0x000fe2000c101904 */
[----:B------:R-:W-:Y:S05]  /*0340*/  EXIT ;  /* 0x000000000000794d */ /* 0x000fea0003800000 */
.L_x_0:
[----:B------:R-:W-:-:S00]  /*0350*/  BRA `(.L_x_0) ;  /* 0xfffffffc00fc7947 */ /* 0x000fc0000383ffff */
[----:B------:R-:W-:-:S00]  /*0360*/  NOP ;  /* 0x0000000000007918 */ /* 0x000fc00000000000 */
        /* <DEDUP_REMOVED lines=9> */
.L_x_1:


//--------------------- .nv.shared.reserved.0     --------------------------
	.section	.nv.shared.reserved.0,"aw",@nobits
	.weak		__nv_reservedSMEM_offset_0_alias
	.size		__nv_reservedSMEM_offset_0_alias, 0, 64
	.other		__nv_reservedSMEM_offset_0_alias,@"STO_CUDA_RESERVED_SHARED STV_DEFAULT"
__nv_reservedSMEM_offset_0_alias:
	.zero		0
	.zero		64


//--------------------- .nv.constant0._Z17multiply_matricesPiS_S_ --------------------------
	.section	.nv.constant0._Z17multiply_matricesPiS_S_,"a",@progbits
	.sectionflags	@""
	.align	4
.nv.constant0._Z17multiply_matricesPiS_S_:
	.zero		920


//--------------------- SYMBOLS --------------------------

	.type		.nv.reservedSmem.offset0,@object
	.size		.nv.reservedSmem.offset0,0x4
